//
// Generated by NVIDIA NVVM Compiler
//
// Compiler Build ID: CL-36424714
// Cuda compilation tools, release 13.0, V13.0.88
// Based on NVVM 20.0.0
//

.version 9.0
.target sm_100
.address_size 64

	// .globl	_Z9AddArraysPfS_S_i

.visible .entry _Z9AddArraysPfS_S_i(
	.param .u64 .ptr .align 1 _Z9AddArraysPfS_S_i_param_0,
	.param .u64 .ptr .align 1 _Z9AddArraysPfS_S_i_param_1,
	.param .u64 .ptr .align 1 _Z9AddArraysPfS_S_i_param_2,
	.param .u32 _Z9AddArraysPfS_S_i_param_3
)
{
	.reg .pred 	%p<2>;
	.reg .b32 	%r<6>;
	.reg .b32 	%f<4>;
	.reg .b64 	%rd<11>;

	ld.param.u64 	%rd1, [_Z9AddArraysPfS_S_i_param_0];
	ld.param.u64 	%rd2, [_Z9AddArraysPfS_S_i_param_1];
	ld.param.u64 	%rd3, [_Z9AddArraysPfS_S_i_param_2];
	ld.param.u32 	%r2, [_Z9AddArraysPfS_S_i_param_3];
	mov.u32 	%r3, %tid.x;
	mov.u32 	%r4, %ntid.x;
	mov.u32 	%r5, %ctaid.x;
	mad.lo.s32 	%r1, %r4, %r5, %r3;
	setp.ge.s32 	%p1, %r1, %r2;
	@%p1 bra 	$L__BB0_2;
	cvta.to.global.u64 	%rd4, %rd1;
	cvta.to.global.u64 	%rd5, %rd2;
	cvta.to.global.u64 	%rd6, %rd3;
	mul.wide.s32 	%rd7, %r1, 4;
	add.s64 	%rd8, %rd4, %rd7;
	ld.global.f32 	%f1, [%rd8];
	add.s64 	%rd9, %rd5, %rd7;
	ld.global.f32 	%f2, [%rd9];
	add.f32 	%f3, %f1, %f2;
	add.s64 	%rd10, %rd6, %rd7;
	st.global.f32 	[%rd10], %f3;
$L__BB0_2:
	ret;

}


// ===== COMPILED SASS (sm_100) =====

	.target	sm_100

	.elftype	@"ET_EXEC"


//--------------------- .note.nv.tkinfo           --------------------------
	.section	.note.nv.tkinfo,"",@"SHT_NOTE"
	.sectionflags	@"SHF_NOTE_NV_TKINFO"
	.tkinfo
        /*0018*/ 	.word	0x00000002
        /*0030*/ 	.string	""
        /*0030*/ 	.string	"ptxas"
        /*0030*/ 	.string	"Cuda compilation tools, release 13.0, V13.0.88"
        /*0030*/ 	.string	"Build cuda_13.0.r13.0/compiler.36424714_0"
        /*0030*/ 	.string	"-arch sm_100 -m 64 "



//--------------------- .note.nv.cuinfo           --------------------------
	.section	.note.nv.cuinfo,"",@"SHT_NOTE"
	.sectionflags	@"SHF_NOTE_NV_CUINFO"
        /*0018*/ 	.short	0x0002
        /*001a*/ 	.short	0x0064
        /*001c*/ 	.short	0x0082
	.zero		2


//--------------------- .nv.info                  --------------------------
	.section	.nv.info,"",@"SHT_CUDA_INFO"
	.align	4


	//----- nvinfo : EIATTR_REGCOUNT
	.align		4
        /*0000*/ 	.byte	0x04, 0x2f
        /*0002*/ 	.short	(.L_1 - .L_0)
	.align		4
.L_0:
        /*0004*/ 	.word	index@(_Z9AddArraysPfS_S_i)
        /*0008*/ 	.word	0x0000000c


	//----- nvinfo : EIATTR_FRAME_SIZE
	.align		4
.L_1:
        /*000c*/ 	.byte	0x04, 0x11
        /*000e*/ 	.short	(.L_3 - .L_2)
	.align		4
.L_2:
        /*0010*/ 	.word	index@(_Z9AddArraysPfS_S_i)
        /*0014*/ 	.word	0x00000000


	//----- nvinfo : EIATTR_MIN_STACK_SIZE
	.align		4
.L_3:
        /*0018*/ 	.byte	0x04, 0x12
        /*001a*/ 	.short	(.L_5 - .L_4)
	.align		4
.L_4:
        /*001c*/ 	.word	index@(_Z9AddArraysPfS_S_i)
        /*0020*/ 	.word	0x00000000
.L_5:


//--------------------- .nv.compat                --------------------------
	.section	.nv.compat,"",@"SHT_CUDA_COMPAT_INFO"
	.align	4
        /*0000*/ 	.byte	0x02, 0x09, 0x00, 0x00, 0x02, 0x02, 0x01, 0x00, 0x02, 0x05, 0x05, 0x00, 0x03, 0x07, 0x01, 0x01
        /*0010*/ 	.byte	0x02, 0x03, 0x00, 0x00, 0x02, 0x06, 0x01, 0x00, 0x04, 0x0b, 0x08, 0x00, 0x09, 0x00, 0x00, 0x00
        /*0020*/ 	.byte	0x00, 0x00, 0x00, 0x00


//--------------------- .nv.info._Z9AddArraysPfS_S_i --------------------------
	.section	.nv.info._Z9AddArraysPfS_S_i,"",@"SHT_CUDA_INFO"
	.sectionflags	@""
	.align	4


	//----- nvinfo : EIATTR_CUDA_API_VERSION
	.align		4
        /*0000*/ 	.byte	0x04, 0x37
        /*0002*/ 	.short	(.L_7 - .L_6)
.L_6:
        /*0004*/ 	.word	0x00000082


	//----- nvinfo : EIATTR_KPARAM_INFO
	.align		4
.L_7:
        /*0008*/ 	.byte	0x04, 0x17
        /*000a*/ 	.short	(.L_9 - .L_8)
.L_8:
        /*000c*/ 	.word	0x00000000
        /*0010*/ 	.short	0x0003
        /*0012*/ 	.short	0x0018
        /*0014*/ 	.byte	0x00, 0xf0, 0x11, 0x00


	//----- nvinfo : EIATTR_KPARAM_INFO
	.align		4
.L_9:
        /*0018*/ 	.byte	0x04, 0x17
        /*001a*/ 	.short	(.L_11 - .L_10)
.L_10:
        /*001c*/ 	.word	0x00000000
        /*0020*/ 	.short	0x0002
        /*0022*/ 	.short	0x0010
        /*0024*/ 	.byte	0x00, 0xf5, 0x21, 0x00


	//----- nvinfo : EIATTR_KPARAM_INFO
	.align		4
.L_11:
        /*0028*/ 	.byte	0x04, 0x17
        /*002a*/ 	.short	(.L_13 - .L_12)
.L_12:
        /*002c*/ 	.word	0x00000000
        /*0030*/ 	.short	0x0001
        /*0032*/ 	.short	0x0008
        /*0034*/ 	.byte	0x00, 0xf5, 0x21, 0x00


	//----- nvinfo : EIATTR_KPARAM_INFO
	.align		4
.L_13:
        /*0038*/ 	.byte	0x04, 0x17
        /*003a*/ 	.short	(.L_15 - .L_14)
.L_14:
        /*003c*/ 	.word	0x00000000
        /*0040*/ 	.short	0x0000
        /*0042*/ 	.short	0x0000
        /*0044*/ 	.byte	0x00, 0xf5, 0x21, 0x00


	//----- nvinfo : EIATTR_SPARSE_MMA_MASK
	.align		4
.L_15:
        /*0048*/ 	.byte	0x03, 0x50
        /*004a*/ 	.short	0x0000


	//----- nvinfo : EIATTR_MAXREG_COUNT
	.align		4
        /*004c*/ 	.byte	0x03, 0x1b
        /*004e*/ 	.short	0x00ff


	//----- nvinfo : EIATTR_MERCURY_ISA_VERSION
	.align		4
        /*0050*/ 	.byte	0x03, 0x5f
        /*0052*/ 	.short	0x0101


	//----- nvinfo : EIATTR_VRC_CTA_INIT_COUNT
	.align		4
        /*0054*/ 	.byte	0x02, 0x4a
	.zero		1
	.zero		1


	//----- nvinfo : EIATTR_EXIT_INSTR_OFFSETS
	.align		4
        /*0058*/ 	.byte	0x04, 0x1c
        /*005a*/ 	.short	(.L_17 - .L_16)


	//   ....[0]....
.L_16:
        /*005c*/ 	.word	0x00000070


	//   ....[1]....
        /*0060*/ 	.word	0x00000130


	//----- nvinfo : EIATTR_CBANK_PARAM_SIZE
	.align		4
.L_17:
        /*0064*/ 	.byte	0x03, 0x19
        /*0066*/ 	.short	0x001c


	//----- nvinfo : EIATTR_PARAM_CBANK
	.align		4
        /*0068*/ 	.byte	0x04, 0x0a
        /*006a*/ 	.short	(.L_19 - .L_18)
	.align		4
.L_18:
        /*006c*/ 	.word	index@(.nv.constant0._Z9AddArraysPfS_S_i)
        /*0070*/ 	.short	0x0380
        /*0072*/ 	.short	0x001c


	//----- nvinfo : EIATTR_SW_WAR
	.align		4
.L_19:
        /*0074*/ 	.byte	0x04, 0x36
        /*0076*/ 	.short	(.L_21 - .L_20)
.L_20:
        /*0078*/ 	.word	0x00000008
.L_21:


//--------------------- .nv.callgraph             --------------------------
	.section	.nv.callgraph,"",@"SHT_CUDA_CALLGRAPH"
	.align	4
	.sectionentsize	8
	.align		4
        /*0000*/ 	.word	0x00000000
	.align		4
        /*0004*/ 	.word	0xffffffff
	.align		4
        /*0008*/ 	.word	0x00000000
	.align		4
        /*000c*/ 	.word	0xfffffffe
	.align		4
        /*0010*/ 	.word	0x00000000
	.align		4
        /*0014*/ 	.word	0xfffffffd
	.align		4
        /*0018*/ 	.word	0x00000000
	.align		4
        /*001c*/ 	.word	0xfffffffc


//--------------------- .text._Z9AddArraysPfS_S_i --------------------------
	.section	.text._Z9AddArraysPfS_S_i,"ax",@progbits
	.align	128
        .global         _Z9AddArraysPfS_S_i
        .type           _Z9AddArraysPfS_S_i,@function
        .size           _Z9AddArraysPfS_S_i,(.L_x_1 - _Z9AddArraysPfS_S_i)
        .other          _Z9AddArraysPfS_S_i,@"STO_CUDA_ENTRY STV_DEFAULT"
_Z9AddArraysPfS_S_i:
.text._Z9AddArraysPfS_S_i:
[----:B------:R-:W-:Y:S01]  /*0000*/  LDC R1, c[0x0][0x37c] ;  /* 0x0000df00ff017b82 */ /* 0x000fe20000000800 */
[----:B------:R-:W0:Y:S01]  /*0010*/  S2R R9, SR_TID.X ;  /* 0x0000000000097919 */ /* 0x000e220000002100 */
[----:B------:R-:W0:Y:S01]  /*0020*/  LDCU UR4, c[0x0][0x360] ;  /* 0x00006c00ff0477ac */ /* 0x000e220008000800 */
[----:B------:R-:W0:Y:S01]  /*0030*/  S2R R0, SR_CTAID.X ;  /* 0x0000000000007919 */ /* 0x000e220000002500 */
[----:B------:R-:W1:Y:S01]  /*0040*/  LDCU UR5, c[0x0][0x398] ;  /* 0x00007300ff0577ac */ /* 0x000e620008000800 */
[----:B0-----:R-:W-:-:S05]  /*0050*/  IMAD R9, R0, UR4, R9 ;  /* 0x0000000400097c24 */ /* 0x001fca000f8e0209 */
[----:B-1----:R-:W-:-:S13]  /*0060*/  ISETP.GE.AND P0, PT, R9, UR5, PT ;  /* 0x0000000509007c0c */ /* 0x002fda000bf06270 */
[----:B------:R-:W-:Y:S05]  /*0070*/  @P0 EXIT ;  /* 0x000000000000094d */ /* 0x000fea0003800000 */
[----:B------:R-:W0:Y:S01]  /*0080*/  LDC.64 R2, c[0x0][0x380] ;  /* 0x0000e000ff027b82 */ /* 0x000e220000000a00 */
[----:B------:R-:W1:Y:S07]  /*0090*/  LDCU.64 UR4, c[0x0][0x358] ;  /* 0x00006b00ff0477ac */ /* 0x000e6e0008000a00 */
[----:B------:R-:W2:Y:S08]  /*00a0*/  LDC.64 R4, c[0x0][0x388] ;  /* 0x0000e200ff047b82 */ /* 0x000eb00000000a00 */
[----:B------:R-:W3:Y:S01]  /*00b0*/  LDC.64 R6, c[0x0][0x390] ;  /* 0x0000e400ff067b82 */ /* 0x000ee20000000a00 */
[----:B0-----:R-:W-:-:S06]  /*00c0*/  IMAD.WIDE R2, R9, 0x4, R2 ;  /* 0x0000000409027825 */ /* 0x001fcc00078e0202 */
[----:B-1----:R-:W4:Y:S01]  /*00d0*/  LDG.E R2, desc[UR4][R2.64] ;  /* 0x0000000402027981 */ /* 0x002f22000c1e1900 */
[----:B--2---:R-:W-:-:S06]  /*00e0*/  IMAD.WIDE R4, R9, 0x4, R4 ;  /* 0x0000000409047825 */ /* 0x004fcc00078e0204 */
[----:B------:R-:W4:Y:S01]  /*00f0*/  LDG.E R5, desc[UR4][R4.64] ;  /* 0x0000000404057981 */ /* 0x000f22000c1e1900 */
[----:B---3--:R-:W-:-:S04]  /*0100*/  IMAD.WIDE R6, R9, 0x4, R6 ;  /* 0x0000000409067825 */ /* 0x008fc800078e0206 */
[----:B----4-:R-:W-:-:S05]  /*0110*/  FADD R9, R2, R5 ;  /* 0x0000000502097221 */ /* 0x010fca0000000000 */
[----:B------:R-:W-:Y:S01]  /*0120*/  STG.E desc[UR4][R6.64], R9 ;  /* 0x0000000906007986 */ /* 0x000fe2000c101904 */
[----:B------:R-:W-:Y:S05]  /*0130*/  EXIT ;  /* 0x000000000000794d */ /* 0x000fea0003800000 */
.L_x_0:
[----:B------:R-:W-:-:S00]  /*0140*/  BRA `(.L_x_0) ;  /* 0xfffffffc00fc7947 */ /* 0x000fc0000383ffff */
[----:B------:R-:W-:-:S00]  /*0150*/  NOP ;  /* 0x0000000000007918 */ /* 0x000fc00000000000 */
        /* <DEDUP_REMOVED lines=10> */
.L_x_1:


//--------------------- .nv.shared.reserved.0     --------------------------
	.section	.nv.shared.reserved.0,"aw",@nobits
	.weak		__nv_reservedSMEM_offset_0_alias
	.size		__nv_reservedSMEM_offset_0_alias, 0, 64
	.other		__nv_reservedSMEM_offset_0_alias,@"STO_CUDA_RESERVED_SHARED STV_DEFAULT"
__nv_reservedSMEM_offset_0_alias:
	.zero		0
	.zero		64


//--------------------- .nv.constant0._Z9AddArraysPfS_S_i --------------------------
	.section	.nv.constant0._Z9AddArraysPfS_S_i,"a",@progbits
	.sectionflags	@""
	.align	4
.nv.constant0._Z9AddArraysPfS_S_i:
	.zero		924


//--------------------- SYMBOLS --------------------------

	.type		.nv.reservedSmem.offset0,@object
	.size		.nv.reservedSmem.offset0,0x4
